//
// Generated by NVIDIA NVVM Compiler
//
// Compiler Build ID: CL-36424714
// Cuda compilation tools, release 13.0, V13.0.88
// Based on NVVM 20.0.0
//

.version 9.0
.target sm_100
.address_size 64

	// .globl	_Z4addVPi

.visible .entry _Z4addVPi(
	.param .u64 .ptr .align 1 _Z4addVPi_param_0
)
{


	ret;

}
	// .globl	_Z9MulMatVecPi
.visible .entry _Z9MulMatVecPi(
	.param .u64 .ptr .align 1 _Z9MulMatVecPi_param_0
)
{


	ret;

}
	// .globl	_Z9MulMatMatPi
.visible .entry _Z9MulMatMatPi(
	.param .u64 .ptr .align 1 _Z9MulMatMatPi_param_0
)
{


	ret;

}


// ===== COMPILED SASS (sm_100) =====

	.target	sm_100

	.elftype	@"ET_EXEC"


//--------------------- .note.nv.tkinfo           --------------------------
	.section	.note.nv.tkinfo,"",@"SHT_NOTE"
	.sectionflags	@"SHF_NOTE_NV_TKINFO"
	.tkinfo
        /*0018*/ 	.word	0x00000002
        /*0030*/ 	.string	""
        /*0030*/ 	.string	"ptxas"
        /*0030*/ 	.string	"Cuda compilation tools, release 13.0, V13.0.88"
        /*0030*/ 	.string	"Build cuda_13.0.r13.0/compiler.36424714_0"
        /*0030*/ 	.string	"-arch sm_100 -m 64 "



//--------------------- .note.nv.cuinfo           --------------------------
	.section	.note.nv.cuinfo,"",@"SHT_NOTE"
	.sectionflags	@"SHF_NOTE_NV_CUINFO"
        /*0018*/ 	.short	0x0002
        /*001a*/ 	.short	0x0064
        /*001c*/ 	.short	0x0082
	.zero		2


//--------------------- .nv.info                  --------------------------
	.section	.nv.info,"",@"SHT_CUDA_INFO"
	.align	4


	//----- nvinfo : EIATTR_REGCOUNT
	.align		4
        /*0000*/ 	.byte	0x04, 0x2f
        /*0002*/ 	.short	(.L_1 - .L_0)
	.align		4
.L_0:
        /*0004*/ 	.word	index@(_Z4addVPi)
        /*0008*/ 	.word	0x00000004


	//----- nvinfo : EIATTR_FRAME_SIZE
	.align		4
.L_1:
        /*000c*/ 	.byte	0x04, 0x11
        /*000e*/ 	.short	(.L_3 - .L_2)
	.align		4
.L_2:
        /*0010*/ 	.word	index@(_Z4addVPi)
        /*0014*/ 	.word	0x00000000


	//----- nvinfo : EIATTR_REGCOUNT
	.align		4
.L_3:
        /*0018*/ 	.byte	0x04, 0x2f
        /*001a*/ 	.short	(.L_5 - .L_4)
	.align		4
.L_4:
        /*001c*/ 	.word	index@(_Z9MulMatVecPi)
        /*0020*/ 	.word	0x00000004


	//----- nvinfo : EIATTR_FRAME_SIZE
	.align		4
.L_5:
        /*0024*/ 	.byte	0x04, 0x11
        /*0026*/ 	.short	(.L_7 - .L_6)
	.align		4
.L_6:
        /*0028*/ 	.word	index@(_Z9MulMatVecPi)
        /*002c*/ 	.word	0x00000000


	//----- nvinfo : EIATTR_REGCOUNT
	.align		4
.L_7:
        /*0030*/ 	.byte	0x04, 0x2f
        /*0032*/ 	.short	(.L_9 - .L_8)
	.align		4
.L_8:
        /*0034*/ 	.word	index@(_Z9MulMatMatPi)
        /*0038*/ 	.word	0x00000004


	//----- nvinfo : EIATTR_FRAME_SIZE
	.align		4
.L_9:
        /*003c*/ 	.byte	0x04, 0x11
        /*003e*/ 	.short	(.L_11 - .L_10)
	.align		4
.L_10:
        /*0040*/ 	.word	index@(_Z9MulMatMatPi)
        /*0044*/ 	.word	0x00000000


	//----- nvinfo : EIATTR_MIN_STACK_SIZE
	.align		4
.L_11:
        /*0048*/ 	.byte	0x04, 0x12
        /*004a*/ 	.short	(.L_13 - .L_12)
	.align		4
.L_12:
        /*004c*/ 	.word	index@(_Z9MulMatMatPi)
        /*0050*/ 	.word	0x00000000


	//----- nvinfo : EIATTR_MIN_STACK_SIZE
	.align		4
.L_13:
        /*0054*/ 	.byte	0x04, 0x12
        /*0056*/ 	.short	(.L_15 - .L_14)
	.align		4
.L_14:
        /*0058*/ 	.word	index@(_Z9MulMatVecPi)
        /*005c*/ 	.word	0x00000000


	//----- nvinfo : EIATTR_MIN_STACK_SIZE
	.align		4
.L_15:
        /*0060*/ 	.byte	0x04, 0x12
        /*0062*/ 	.short	(.L_17 - .L_16)
	.align		4
.L_16:
        /*0064*/ 	.word	index@(_Z4addVPi)
        /*0068*/ 	.word	0x00000000
.L_17:


//--------------------- .nv.compat                --------------------------
	.section	.nv.compat,"",@"SHT_CUDA_COMPAT_INFO"
	.align	4
        /*0000*/ 	.byte	0x02, 0x09, 0x00, 0x00, 0x02, 0x02, 0x01, 0x00, 0x02, 0x05, 0x05, 0x00, 0x03, 0x07, 0x01, 0x01
        /*0010*/ 	.byte	0x02, 0x03, 0x00, 0x00, 0x02, 0x06, 0x01, 0x00, 0x04, 0x0b, 0x08, 0x00, 0x09, 0x00, 0x00, 0x00
        /*0020*/ 	.byte	0x00, 0x00, 0x00, 0x00


//--------------------- .nv.info._Z9MulMatMatPi   --------------------------
	.section	.nv.info._Z9MulMatMatPi,"",@"SHT_CUDA_INFO"
	.sectionflags	@""
	.align	4


	//----- nvinfo : EIATTR_CUDA_API_VERSION
	.align		4
        /*0000*/ 	.byte	0x04, 0x37
        /*0002*/ 	.short	(.L_19 - .L_18)
.L_18:
        /*0004*/ 	.word	0x00000082


	//----- nvinfo : EIATTR_KPARAM_INFO
	.align		4
.L_19:
        /*0008*/ 	.byte	0x04, 0x17
        /*000a*/ 	.short	(.L_21 - .L_20)
.L_20:
        /*000c*/ 	.word	0x00000000
        /*0010*/ 	.short	0x0000
        /*0012*/ 	.short	0x0000
        /*0014*/ 	.byte	0x00, 0xf5, 0x21, 0x00


	//----- nvinfo : EIATTR_SPARSE_MMA_MASK
	.align		4
.L_21:
        /*0018*/ 	.byte	0x03, 0x50
        /*001a*/ 	.short	0x0000


	//----- nvinfo : EIATTR_MAXREG_COUNT
	.align		4
        /*001c*/ 	.byte	0x03, 0x1b
        /*001e*/ 	.short	0x00ff


	//----- nvinfo : EIATTR_MERCURY_ISA_VERSION
	.align		4
        /*0020*/ 	.byte	0x03, 0x5f
        /*0022*/ 	.short	0x0101


	//----- nvinfo : EIATTR_VRC_CTA_INIT_COUNT
	.align		4
        /*0024*/ 	.byte	0x02, 0x4a
	.zero		1
	.zero		1


	//----- nvinfo : EIATTR_EXIT_INSTR_OFFSETS
	.align		4
        /*0028*/ 	.byte	0x04, 0x1c
        /*002a*/ 	.short	(.L_23 - .L_22)


	//   ....[0]....
.L_22:
        /*002c*/ 	.word	0x00000010


	//----- nvinfo : EIATTR_CBANK_PARAM_SIZE
	.align		4
.L_23:
        /*0030*/ 	.byte	0x03, 0x19
        /*0032*/ 	.short	0x0008


	//----- nvinfo : EIATTR_PARAM_CBANK
	.align		4
        /*0034*/ 	.byte	0x04, 0x0a
        /*0036*/ 	.short	(.L_25 - .L_24)
	.align		4
.L_24:
        /*0038*/ 	.word	index@(.nv.constant0._Z9MulMatMatPi)
        /*003c*/ 	.short	0x0380
        /*003e*/ 	.short	0x0008


	//----- nvinfo : EIATTR_SW_WAR
	.align		4
.L_25:
        /*0040*/ 	.byte	0x04, 0x36
        /*0042*/ 	.short	(.L_27 - .L_26)
.L_26:
        /*0044*/ 	.word	0x00000008
.L_27:


//--------------------- .nv.info._Z9MulMatVecPi   --------------------------
	.section	.nv.info._Z9MulMatVecPi,"",@"SHT_CUDA_INFO"
	.sectionflags	@""
	.align	4


	//----- nvinfo : EIATTR_CUDA_API_VERSION
	.align		4
        /*0000*/ 	.byte	0x04, 0x37
        /*0002*/ 	.short	(.L_29 - .L_28)
.L_28:
        /*0004*/ 	.word	0x00000082


	//----- nvinfo : EIATTR_KPARAM_INFO
	.align		4
.L_29:
        /*0008*/ 	.byte	0x04, 0x17
        /*000a*/ 	.short	(.L_31 - .L_30)
.L_30:
        /*000c*/ 	.word	0x00000000
        /*0010*/ 	.short	0x0000
        /*0012*/ 	.short	0x0000
        /*0014*/ 	.byte	0x00, 0xf5, 0x21, 0x00


	//----- nvinfo : EIATTR_SPARSE_MMA_MASK
	.align		4
.L_31:
        /*0018*/ 	.byte	0x03, 0x50
        /*001a*/ 	.short	0x0000


	//----- nvinfo : EIATTR_MAXREG_COUNT
	.align		4
        /*001c*/ 	.byte	0x03, 0x1b
        /*001e*/ 	.short	0x00ff


	//----- nvinfo : EIATTR_MERCURY_ISA_VERSION
	.align		4
        /*0020*/ 	.byte	0x03, 0x5f
        /*0022*/ 	.short	0x0101


	//----- nvinfo : EIATTR_VRC_CTA_INIT_COUNT
	.align		4
        /*0024*/ 	.byte	0x02, 0x4a
	.zero		1
	.zero		1


	//----- nvinfo : EIATTR_EXIT_INSTR_OFFSETS
	.align		4
        /*0028*/ 	.byte	0x04, 0x1c
        /*002a*/ 	.short	(.L_33 - .L_32)


	//   ....[0]....
.L_32:
        /*002c*/ 	.word	0x00000010


	//----- nvinfo : EIATTR_CBANK_PARAM_SIZE
	.align		4
.L_33:
        /*0030*/ 	.byte	0x03, 0x19
        /*0032*/ 	.short	0x0008


	//----- nvinfo : EIATTR_PARAM_CBANK
	.align		4
        /*0034*/ 	.byte	0x04, 0x0a
        /*0036*/ 	.short	(.L_35 - .L_34)
	.align		4
.L_34:
        /*0038*/ 	.word	index@(.nv.constant0._Z9MulMatVecPi)
        /*003c*/ 	.short	0x0380
        /*003e*/ 	.short	0x0008


	//----- nvinfo : EIATTR_SW_WAR
	.align		4
.L_35:
        /*0040*/ 	.byte	0x04, 0x36
        /*0042*/ 	.short	(.L_37 - .L_36)
.L_36:
        /*0044*/ 	.word	0x00000008
.L_37:


//--------------------- .nv.info._Z4addVPi        --------------------------
	.section	.nv.info._Z4addVPi,"",@"SHT_CUDA_INFO"
	.sectionflags	@""
	.align	4


	//----- nvinfo : EIATTR_CUDA_API_VERSION
	.align		4
        /*0000*/ 	.byte	0x04, 0x37
        /*0002*/ 	.short	(.L_39 - .L_38)
.L_38:
        /*0004*/ 	.word	0x00000082


	//----- nvinfo : EIATTR_KPARAM_INFO
	.align		4
.L_39:
        /*0008*/ 	.byte	0x04, 0x17
        /*000a*/ 	.short	(.L_41 - .L_40)
.L_40:
        /*000c*/ 	.word	0x00000000
        /*0010*/ 	.short	0x0000
        /*0012*/ 	.short	0x0000
        /*0014*/ 	.byte	0x00, 0xf5, 0x21, 0x00


	//----- nvinfo : EIATTR_SPARSE_MMA_MASK
	.align		4
.L_41:
        /*0018*/ 	.byte	0x03, 0x50
        /*001a*/ 	.short	0x0000


	//----- nvinfo : EIATTR_MAXREG_COUNT
	.align		4
        /*001c*/ 	.byte	0x03, 0x1b
        /*001e*/ 	.short	0x00ff


	//----- nvinfo : EIATTR_MERCURY_ISA_VERSION
	.align		4
        /*0020*/ 	.byte	0x03, 0x5f
        /*0022*/ 	.short	0x0101


	//----- nvinfo : EIATTR_VRC_CTA_INIT_COUNT
	.align		4
        /*0024*/ 	.byte	0x02, 0x4a
	.zero		1
	.zero		1


	//----- nvinfo : EIATTR_EXIT_INSTR_OFFSETS
	.align		4
        /*0028*/ 	.byte	0x04, 0x1c
        /*002a*/ 	.short	(.L_43 - .L_42)


	//   ....[0]....
.L_42:
        /*002c*/ 	.word	0x00000010


	//----- nvinfo : EIATTR_CBANK_PARAM_SIZE
	.align		4
.L_43:
        /*0030*/ 	.byte	0x03, 0x19
        /*0032*/ 	.short	0x0008


	//----- nvinfo : EIATTR_PARAM_CBANK
	.align		4
        /*0034*/ 	.byte	0x04, 0x0a
        /*0036*/ 	.short	(.L_45 - .L_44)
	.align		4
.L_44:
        /*0038*/ 	.word	index@(.nv.constant0._Z4addVPi)
        /*003c*/ 	.short	0x0380
        /*003e*/ 	.short	0x0008


	//----- nvinfo : EIATTR_SW_WAR
	.align		4
.L_45:
        /*0040*/ 	.byte	0x04, 0x36
        /*0042*/ 	.short	(.L_47 - .L_46)
.L_46:
        /*0044*/ 	.word	0x00000008
.L_47:


//--------------------- .nv.callgraph             --------------------------
	.section	.nv.callgraph,"",@"SHT_CUDA_CALLGRAPH"
	.align	4
	.sectionentsize	8
	.align		4
        /*0000*/ 	.word	0x00000000
	.align		4
        /*0004*/ 	.word	0xffffffff
	.align		4
        /*0008*/ 	.word	0x00000000
	.align		4
        /*000c*/ 	.word	0xfffffffe
	.align		4
        /*0010*/ 	.word	0x00000000
	.align		4
        /*0014*/ 	.word	0xfffffffd
	.align		4
        /*0018*/ 	.word	0x00000000
	.align		4
        /*001c*/ 	.word	0xfffffffc


//--------------------- .text._Z9MulMatMatPi      --------------------------
	.section	.text._Z9MulMatMatPi,"ax",@progbits
	.align	128
        .global         _Z9MulMatMatPi
        .type           _Z9MulMatMatPi,@function
        .size           _Z9MulMatMatPi,(.L_x_3 - _Z9MulMatMatPi)
        .other          _Z9MulMatMatPi,@"STO_CUDA_ENTRY STV_DEFAULT"
_Z9MulMatMatPi:
.text._Z9MulMatMatPi:
[----:B------:R-:W-:Y:S01]  /*0000*/  LDC R1, c[0x0][0x37c] ;  /* 0x0000df00ff017b82 */ /* 0x000fe20000000800 */
[----:B------:R-:W-:Y:S05]  /*0010*/  EXIT ;  /* 0x000000000000794d */ /* 0x000fea0003800000 */
.L_x_0:
[----:B------:R-:W-:-:S00]  /*0020*/  BRA `(.L_x_0) ;  /* 0xfffffffc00fc7947 */ /* 0x000fc0000383ffff */
[----:B------:R-:W-:-:S00]  /*0030*/  NOP ;  /* 0x0000000000007918 */ /* 0x000fc00000000000 */
        /* <DEDUP_REMOVED lines=12> */
.L_x_3:


//--------------------- .text._Z9MulMatVecPi      --------------------------
	.section	.text._Z9MulMatVecPi,"ax",@progbits
	.align	128
        .global         _Z9MulMatVecPi
        .type           _Z9MulMatVecPi,@function
        .size           _Z9MulMatVecPi,(.L_x_4 - _Z9MulMatVecPi)
        .other          _Z9MulMatVecPi,@"STO_CUDA_ENTRY STV_DEFAULT"
_Z9MulMatVecPi:
.text._Z9MulMatVecPi:
[----:B------:R-:W-:Y:S01]  /*0000*/  LDC R1, c[0x0][0x37c] ;  /* 0x0000df00ff017b82 */ /* 0x000fe20000000800 */
[----:B------:R-:W-:Y:S05]  /*0010*/  EXIT ;  /* 0x000000000000794d */ /* 0x000fea0003800000 */
.L_x_1:
        /* <DEDUP_REMOVED lines=14> */
.L_x_4:


//--------------------- .text._Z4addVPi           --------------------------
	.section	.text._Z4addVPi,"ax",@progbits
	.align	128
        .global         _Z4addVPi
        .type           _Z4addVPi,@function
        .size           _Z4addVPi,(.L_x_5 - _Z4addVPi)
        .other          _Z4addVPi,@"STO_CUDA_ENTRY STV_DEFAULT"
_Z4addVPi:
.text._Z4addVPi:
[----:B------:R-:W-:Y:S01]  /*0000*/  LDC R1, c[0x0][0x37c] ;  /* 0x0000df00ff017b82 */ /* 0x000fe20000000800 */
[----:B------:R-:W-:Y:S05]  /*0010*/  EXIT ;  /* 0x000000000000794d */ /* 0x000fea0003800000 */
.L_x_2:
        /* <DEDUP_REMOVED lines=14> */
.L_x_5:


//--------------------- .nv.shared.reserved.0     --------------------------
	.section	.nv.shared.reserved.0,"aw",@nobits
	.weak		__nv_reservedSMEM_offset_0_alias
	.size		__nv_reservedSMEM_offset_0_alias, 0, 64
	.other		__nv_reservedSMEM_offset_0_alias,@"STO_CUDA_RESERVED_SHARED STV_DEFAULT"
__nv_reservedSMEM_offset_0_alias:
	.zero		0
	.zero		64


//--------------------- .nv.constant0._Z9MulMatMatPi --------------------------
	.section	.nv.constant0._Z9MulMatMatPi,"a",@progbits
	.sectionflags	@""
	.align	4
.nv.constant0._Z9MulMatMatPi:
	.zero		904


//--------------------- .nv.constant0._Z9MulMatVecPi --------------------------
	.section	.nv.constant0._Z9MulMatVecPi,"a",@progbits
	.sectionflags	@""
	.align	4
.nv.constant0._Z9MulMatVecPi:
	.zero		904


//--------------------- .nv.constant0._Z4addVPi   --------------------------
	.section	.nv.constant0._Z4addVPi,"a",@progbits
	.sectionflags	@""
	.align	4
.nv.constant0._Z4addVPi:
	.zero		904


//--------------------- SYMBOLS --------------------------

	.type		.nv.reservedSmem.offset0,@object
	.size		.nv.reservedSmem.offset0,0x4
